	.headerflags	@"EF_CUDA_TEXMODE_UNIFIED EF_CUDA_64BIT_ADDRESS EF_CUDA_ACCELERATORS EF_CUDA_SM90 EF_CUDA_VIRTUAL_SM(EF_CUDA_SM90)"
	.elftype	@"ET_EXEC"


//--------------------- .nv.info                  --------------------------
	.section	.nv.info,"",@"SHT_CUDA_INFO"
	.align	4


	//----- nvinfo : EIATTR_REGCOUNT
	.align		4
        /*0000*/ 	.byte	0x04, 0x2f
        /*0002*/ 	.short	(.L_1 - .L_0)
	.align		4
.L_0:
        /*0004*/ 	.word	index@(triton_poi_fused_mul_0)
        /*0008*/ 	.word	0x00000010


	//----- nvinfo : EIATTR_MIN_STACK_SIZE
	.align		4
.L_1:
        /*000c*/ 	.byte	0x04, 0x12
        /*000e*/ 	.short	(.L_3 - .L_2)
	.align		4
.L_2:
        /*0010*/ 	.word	index@(triton_poi_fused_mul_0)
        /*0014*/ 	.word	0x00000000


	//----- nvinfo : EIATTR_FRAME_SIZE
	.align		4
.L_3:
        /*0018*/ 	.byte	0x04, 0x11
        /*001a*/ 	.short	(.L_5 - .L_4)
	.align		4
.L_4:
        /*001c*/ 	.word	index@(triton_poi_fused_mul_0)
        /*0020*/ 	.word	0x00000000


	//----- nvinfo : EIATTR_MIN_STACK_SIZE
	.align		4
.L_5:
        /*0024*/ 	.byte	0x04, 0x12
        /*0026*/ 	.short	(.L_7 - .L_6)
	.align		4
.L_6:
        /*0028*/ 	.word	index@(triton_poi_fused_mul_0)
        /*002c*/ 	.word	0x00000000
.L_7:


//--------------------- .nv.info.triton_poi_fused_mul_0 --------------------------
	.section	.nv.info.triton_poi_fused_mul_0,"",@"SHT_CUDA_INFO"
	.sectionflags	@""
	.align	4


	//----- nvinfo : EIATTR_CUDA_API_VERSION
	.align		4
        /*0000*/ 	.byte	0x04, 0x37
        /*0002*/ 	.short	(.L_9 - .L_8)
.L_8:
        /*0004*/ 	.word	0x0000007c


	//----- nvinfo : EIATTR_KPARAM_INFO
	.align		4
.L_9:
        /*0008*/ 	.byte	0x04, 0x17
        /*000a*/ 	.short	(.L_11 - .L_10)
.L_10:
        /*000c*/ 	.word	0x00000000
        /*0010*/ 	.short	0x0003
        /*0012*/ 	.short	0x0018
        /*0014*/ 	.byte	0x00, 0xf0, 0x11, 0x00


	//----- nvinfo : EIATTR_KPARAM_INFO
	.align		4
.L_11:
        /*0018*/ 	.byte	0x04, 0x17
        /*001a*/ 	.short	(.L_13 - .L_12)
.L_12:
        /*001c*/ 	.word	0x00000000
        /*0020*/ 	.short	0x0002
        /*0022*/ 	.short	0x0010
        /*0024*/ 	.byte	0x00, 0xf4, 0x21, 0x00


	//----- nvinfo : EIATTR_KPARAM_INFO
	.align		4
.L_13:
        /*0028*/ 	.byte	0x04, 0x17
        /*002a*/ 	.short	(.L_15 - .L_14)
.L_14:
        /*002c*/ 	.word	0x00000000
        /*0030*/ 	.short	0x0001
        /*0032*/ 	.short	0x0008
        /*0034*/ 	.byte	0x00, 0xf4, 0x21, 0x00


	//----- nvinfo : EIATTR_KPARAM_INFO
	.align		4
.L_15:
        /*0038*/ 	.byte	0x04, 0x17
        /*003a*/ 	.short	(.L_17 - .L_16)
.L_16:
        /*003c*/ 	.word	0x00000000
        /*0040*/ 	.short	0x0000
        /*0042*/ 	.short	0x0000
        /*0044*/ 	.byte	0x00, 0xf4, 0x21, 0x00


	//----- nvinfo : EIATTR_SPARSE_MMA_MASK
	.align		4
.L_17:
        /*0048*/ 	.byte	0x03, 0x50
        /*004a*/ 	.short	0x0000


	//----- nvinfo : EIATTR_MAXREG_COUNT
	.align		4
        /*004c*/ 	.byte	0x03, 0x1b
        /*004e*/ 	.short	0x00ff


	//----- nvinfo : EIATTR_EXIT_INSTR_OFFSETS
	.align		4
        /*0050*/ 	.byte	0x04, 0x1c
        /*0052*/ 	.short	(.L_19 - .L_18)


	//   ....[0]....
.L_18:
        /*0054*/ 	.word	0x00000190


	//   ....[1]....
        /*0058*/ 	.word	0x000001b0


	//----- nvinfo : EIATTR_REQNTID
	.align		4
.L_19:
        /*005c*/ 	.byte	0x04, 0x10
        /*005e*/ 	.short	(.L_21 - .L_20)
.L_20:
        /*0060*/ 	.word	0x00000020
        /*0064*/ 	.word	0x00000001
        /*0068*/ 	.word	0x00000001


	//----- nvinfo : EIATTR_CBANK_PARAM_SIZE
	.align		4
.L_21:
        /*006c*/ 	.byte	0x03, 0x19
        /*006e*/ 	.short	0x001c


	//----- nvinfo : EIATTR_PARAM_CBANK
	.align		4
        /*0070*/ 	.byte	0x04, 0x0a
        /*0072*/ 	.short	(.L_23 - .L_22)
	.align		4
.L_22:
        /*0074*/ 	.word	index@(.nv.constant0.triton_poi_fused_mul_0)
        /*0078*/ 	.short	0x0210
        /*007a*/ 	.short	0x001c


	//----- nvinfo : EIATTR_SW_WAR
	.align		4
.L_23:
        /*007c*/ 	.byte	0x04, 0x36
        /*007e*/ 	.short	(.L_25 - .L_24)
.L_24:
        /*0080*/ 	.word	0x00000008
.L_25:


//--------------------- .nv.callgraph             --------------------------
	.section	.nv.callgraph,"",@"SHT_CUDA_CALLGRAPH"
	.align	4
	.sectionentsize	8
	.align		4
        /*0000*/ 	.word	0x00000000
	.align		4
        /*0004*/ 	.word	0xffffffff
	.align		4
        /*0008*/ 	.word	0x00000000
	.align		4
        /*000c*/ 	.word	0xfffffffe
	.align		4
        /*0010*/ 	.word	0x00000000
	.align		4
        /*0014*/ 	.word	0xfffffffd
	.align		4
        /*0018*/ 	.word	0x00000000
	.align		4
        /*001c*/ 	.word	0xfffffffc


//--------------------- .text.triton_poi_fused_mul_0 --------------------------
	.section	.text.triton_poi_fused_mul_0,"ax",@progbits
	.align	128
        .global         triton_poi_fused_mul_0
        .type           triton_poi_fused_mul_0,@function
        .size           triton_poi_fused_mul_0,(.L_x_1 - triton_poi_fused_mul_0)
        .other          triton_poi_fused_mul_0,@"STO_CUDA_ENTRY STV_DEFAULT"
triton_poi_fused_mul_0:
.text.triton_poi_fused_mul_0:
[----:B------:R-:W0:Y:S02]  /*0000*/  LDC R1, c[0x0][0x28] ;  /* 0x00000a00ff017b82 */ /* 0x000e240000000800 */
[----:B------:R-:W1:Y:S01]  /*0010*/  S2R R0, SR_TID.X ;  /* 0x0000000000007919 */ /* 0x000e620000002100 */
[----:B------:R-:W2:Y:S01]  /*0020*/  LDC.64 R4, c[0x0][0x218] ;  /* 0x00008600ff047b82 */ /* 0x000ea20000000a00 */
[----:B------:R-:W-:Y:S02]  /*0030*/  CS2R R10, SRZ ;  /* 0x00000000000a7805 */ /* 0x000fe4000001ff00 */
[----:B------:R-:W-:Y:S01]  /*0040*/  CS2R R12, SRZ ;  /* 0x00000000000c7805 */ /* 0x000fe2000001ff00 */
[----:B------:R-:W3:Y:S01]  /*0050*/  S2R R9, SR_CTAID.X ;  /* 0x0000000000097919 */ /* 0x000ee20000002500 */
[----:B------:R-:W-:-:S03]  /*0060*/  ULDC.64 UR4, c[0x0][0x208] ;  /* 0x0000820000047ab9 */ /* 0x000fc60000000a00 */
[----:B------:R-:W4:Y:S01]  /*0070*/  LDC.64 R2, c[0x0][0x210] ;  /* 0x00008400ff027b82 */ /* 0x000f220000000a00 */
[----:B-1----:R-:W-:Y:S01]  /*0080*/  IMAD.SHL.U32 R0, R0, 0x2, RZ ;  /* 0x0000000200007824 */ /* 0x002fe200078e00ff */
[----:B---3--:R-:W-:-:S04]  /*0090*/  SHF.R.S32.HI R6, RZ, 0x19, R9 ;  /* 0x00000019ff067819 */ /* 0x008fc80000011409 */
[----:B------:R-:W-:-:S05]  /*00a0*/  LOP3.LUT R0, R0, 0x3e, RZ, 0xc0, !PT ;  /* 0x0000003e00007812 */ /* 0x000fca00078ec0ff */
[----:B------:R-:W-:Y:S01]  /*00b0*/  IMAD R9, R9, 0x40, R0 ;  /* 0x0000004009097824 */ /* 0x000fe200078e0200 */
[----:B------:R-:W-:-:S03]  /*00c0*/  SGXT R0, R6, 0x1 ;  /* 0x000000010600781a */ /* 0x000fc60000000200 */
[C---:B----4-:R-:W-:Y:S01]  /*00d0*/  IMAD.WIDE R2, R9.reuse, 0x4, R2 ;  /* 0x0000000409027825 */ /* 0x050fe200078e0202 */
[----:B------:R-:W-:Y:S02]  /*00e0*/  LEA.HI R0, R0, R9, RZ, 0x4 ;  /* 0x0000000900007211 */ /* 0x000fe400078f20ff */
[----:B------:R-:W-:Y:S02]  /*00f0*/  ISETP.GE.AND P0, PT, R9, 0x40, PT ;  /* 0x000000400900780c */ /* 0x000fe40003f06270 */
[----:B------:R-:W-:-:S05]  /*0100*/  LOP3.LUT R0, R0, 0xfffffff0, RZ, 0xc0, !PT ;  /* 0xfffffff000007812 */ /* 0x000fca00078ec0ff */
[----:B------:R-:W-:-:S04]  /*0110*/  IMAD.IADD R7, R9, 0x1, -R0 ;  /* 0x0000000109077824 */ /* 0x000fc800078e0a00 */
[----:B--2---:R-:W-:Y:S02]  /*0120*/  IMAD.WIDE R4, R7, 0x4, R4 ;  /* 0x0000000407047825 */ /* 0x004fe400078e0204 */
[----:B------:R-:W2:Y:S01]  /*0130*/  @!P0 LDG.E.64 R10, desc[UR4][R2.64] ;  /* 0x00000004020a8981 */ /* 0x000ea2000c1e1b00 */
[----:B------:R-:W1:Y:S03]  /*0140*/  LDC.64 R6, c[0x0][0x220] ;  /* 0x00008800ff067b82 */ /* 0x000e660000000a00 */
[----:B------:R-:W2:Y:S01]  /*0150*/  @!P0 LDG.E.EL.64 R12, desc[UR4][R4.64] ;  /* 0x00000004040c8981 */ /* 0x000ea2000c2e1b00 */
[----:B-1----:R-:W-:-:S04]  /*0160*/  IMAD.WIDE R6, R9, 0x4, R6 ;  /* 0x0000000409067825 */ /* 0x002fc800078e0206 */
[----:B--2---:R-:W-:Y:S01]  /*0170*/  FMUL R10, R12, R10 ;  /* 0x0000000a0c0a7220 */ /* 0x004fe20000400000 */
[----:B------:R-:W-:Y:S01]  /*0180*/  FMUL R11, R13, R11 ;  /* 0x0000000b0d0b7220 */ /* 0x000fe20000400000 */
[----:B------:R-:W-:Y:S06]  /*0190*/  @P0 EXIT ;  /* 0x000000000000094d */ /* 0x000fec0003800000 */
[----:B------:R-:W-:Y:S01]  /*01a0*/  STG.E.64 desc[UR4][R6.64], R10 ;  /* 0x0000000a06007986 */ /* 0x000fe2000c101b04 */
[----:B------:R-:W-:Y:S05]  /*01b0*/  EXIT ;  /* 0x000000000000794d */ /* 0x000fea0003800000 */
.L_x_0:
[----:B------:R-:W-:-:S00]  /*01c0*/  BRA `(.L_x_0) ;  /* 0xfffffffc00fc7947 */ /* 0x000fc0000383ffff */
[----:B------:R-:W-:-:S00]  /*01d0*/  NOP ;  /* 0x0000000000007918 */ /* 0x000fc00000000000 */
        /* <DEDUP_REMOVED lines=10> */
.L_x_1:


//--------------------- .nv.constant0.triton_poi_fused_mul_0 --------------------------
	.section	.nv.constant0.triton_poi_fused_mul_0,"a",@progbits
	.sectionflags	@""
	.align	4
.nv.constant0.triton_poi_fused_mul_0:
	.zero		556
